	.headerflags	@"EF_CUDA_TEXMODE_UNIFIED EF_CUDA_64BIT_ADDRESS EF_CUDA_ACCELERATORS EF_CUDA_SM90 EF_CUDA_VIRTUAL_SM(EF_CUDA_SM90)"
	.elftype	@"ET_EXEC"


//--------------------- .nv.info                  --------------------------
	.section	.nv.info,"",@"SHT_CUDA_INFO"
	.align	4


	//----- nvinfo : EIATTR_REGCOUNT
	.align		4
        /*0000*/ 	.byte	0x04, 0x2f
        /*0002*/ 	.short	(.L_1 - .L_0)
	.align		4
.L_0:
        /*0004*/ 	.word	index@(triton_per_fused_mul_sub_sum_2)
        /*0008*/ 	.word	0x00000019


	//----- nvinfo : EIATTR_MIN_STACK_SIZE
	.align		4
.L_1:
        /*000c*/ 	.byte	0x04, 0x12
        /*000e*/ 	.short	(.L_3 - .L_2)
	.align		4
.L_2:
        /*0010*/ 	.word	index@(triton_per_fused_mul_sub_sum_2)
        /*0014*/ 	.word	0x00000000


	//----- nvinfo : EIATTR_FRAME_SIZE
	.align		4
.L_3:
        /*0018*/ 	.byte	0x04, 0x11
        /*001a*/ 	.short	(.L_5 - .L_4)
	.align		4
.L_4:
        /*001c*/ 	.word	index@(triton_per_fused_mul_sub_sum_2)
        /*0020*/ 	.word	0x00000000


	//----- nvinfo : EIATTR_MIN_STACK_SIZE
	.align		4
.L_5:
        /*0024*/ 	.byte	0x04, 0x12
        /*0026*/ 	.short	(.L_7 - .L_6)
	.align		4
.L_6:
        /*0028*/ 	.word	index@(triton_per_fused_mul_sub_sum_2)
        /*002c*/ 	.word	0x00000000
.L_7:


//--------------------- .nv.info.triton_per_fused_mul_sub_sum_2 --------------------------
	.section	.nv.info.triton_per_fused_mul_sub_sum_2,"",@"SHT_CUDA_INFO"
	.sectionflags	@""
	.align	4


	//----- nvinfo : EIATTR_CUDA_API_VERSION
	.align		4
        /*0000*/ 	.byte	0x04, 0x37
        /*0002*/ 	.short	(.L_9 - .L_8)
.L_8:
        /*0004*/ 	.word	0x0000007c


	//----- nvinfo : EIATTR_KPARAM_INFO
	.align		4
.L_9:
        /*0008*/ 	.byte	0x04, 0x17
        /*000a*/ 	.short	(.L_11 - .L_10)
.L_10:
        /*000c*/ 	.word	0x00000000
        /*0010*/ 	.short	0x0007
        /*0012*/ 	.short	0x0034
        /*0014*/ 	.byte	0x00, 0xf0, 0x11, 0x00


	//----- nvinfo : EIATTR_KPARAM_INFO
	.align		4
.L_11:
        /*0018*/ 	.byte	0x04, 0x17
        /*001a*/ 	.short	(.L_13 - .L_12)
.L_12:
        /*001c*/ 	.word	0x00000000
        /*0020*/ 	.short	0x0006
        /*0022*/ 	.short	0x0030
        /*0024*/ 	.byte	0x00, 0xf0, 0x11, 0x00


	//----- nvinfo : EIATTR_KPARAM_INFO
	.align		4
.L_13:
        /*0028*/ 	.byte	0x04, 0x17
        /*002a*/ 	.short	(.L_15 - .L_14)
.L_14:
        /*002c*/ 	.word	0x00000000
        /*0030*/ 	.short	0x0005
        /*0032*/ 	.short	0x0028
        /*0034*/ 	.byte	0x00, 0xf4, 0x21, 0x00


	//----- nvinfo : EIATTR_KPARAM_INFO
	.align		4
.L_15:
        /*0038*/ 	.byte	0x04, 0x17
        /*003a*/ 	.short	(.L_17 - .L_16)
.L_16:
        /*003c*/ 	.word	0x00000000
        /*0040*/ 	.short	0x0004
        /*0042*/ 	.short	0x0020
        /*0044*/ 	.byte	0x00, 0xf4, 0x21, 0x00


	//----- nvinfo : EIATTR_KPARAM_INFO
	.align		4
.L_17:
        /*0048*/ 	.byte	0x04, 0x17
        /*004a*/ 	.short	(.L_19 - .L_18)
.L_18:
        /*004c*/ 	.word	0x00000000
        /*0050*/ 	.short	0x0003
        /*0052*/ 	.short	0x0018
        /*0054*/ 	.byte	0x00, 0xf4, 0x21, 0x00


	//----- nvinfo : EIATTR_KPARAM_INFO
	.align		4
.L_19:
        /*0058*/ 	.byte	0x04, 0x17
        /*005a*/ 	.short	(.L_21 - .L_20)
.L_20:
        /*005c*/ 	.word	0x00000000
        /*0060*/ 	.short	0x0002
        /*0062*/ 	.short	0x0010
        /*0064*/ 	.byte	0x00, 0xf4, 0x21, 0x00


	//----- nvinfo : EIATTR_KPARAM_INFO
	.align		4
.L_21:
        /*0068*/ 	.byte	0x04, 0x17
        /*006a*/ 	.short	(.L_23 - .L_22)
.L_22:
        /*006c*/ 	.word	0x00000000
        /*0070*/ 	.short	0x0001
        /*0072*/ 	.short	0x0008
        /*0074*/ 	.byte	0x00, 0xf4, 0x21, 0x00


	//----- nvinfo : EIATTR_KPARAM_INFO
	.align		4
.L_23:
        /*0078*/ 	.byte	0x04, 0x17
        /*007a*/ 	.short	(.L_25 - .L_24)
.L_24:
        /*007c*/ 	.word	0x00000000
        /*0080*/ 	.short	0x0000
        /*0082*/ 	.short	0x0000
        /*0084*/ 	.byte	0x00, 0xf4, 0x21, 0x00


	//----- nvinfo : EIATTR_SPARSE_MMA_MASK
	.align		4
.L_25:
        /*0088*/ 	.byte	0x03, 0x50
        /*008a*/ 	.short	0x0000


	//----- nvinfo : EIATTR_MAXREG_COUNT
	.align		4
        /*008c*/ 	.byte	0x03, 0x1b
        /*008e*/ 	.short	0x00ff


	//----- nvinfo : EIATTR_COOP_GROUP_MASK_REGIDS
	.align		4
        /*0090*/ 	.byte	0x04, 0x29
        /*0092*/ 	.short	(.L_27 - .L_26)


	//   ....[0]....
.L_26:
        /*0094*/ 	.word	0xffffffff


	//   ....[1]....
        /*0098*/ 	.word	0xffffffff


	//   ....[2]....
        /*009c*/ 	.word	0xffffffff


	//----- nvinfo : EIATTR_COOP_GROUP_INSTR_OFFSETS
	.align		4
.L_27:
        /*00a0*/ 	.byte	0x04, 0x28
        /*00a2*/ 	.short	(.L_29 - .L_28)


	//   ....[0]....
.L_28:
        /*00a4*/ 	.word	0x00000790


	//   ....[1]....
        /*00a8*/ 	.word	0x000007b0


	//   ....[2]....
        /*00ac*/ 	.word	0x000007d0


	//----- nvinfo : EIATTR_EXIT_INSTR_OFFSETS
	.align		4
.L_29:
        /*00b0*/ 	.byte	0x04, 0x1c
        /*00b2*/ 	.short	(.L_31 - .L_30)


	//   ....[0]....
.L_30:
        /*00b4*/ 	.word	0x00000820


	//   ....[1]....
        /*00b8*/ 	.word	0x00000870


	//----- nvinfo : EIATTR_REQNTID
	.align		4
.L_31:
        /*00bc*/ 	.byte	0x04, 0x10
        /*00be*/ 	.short	(.L_33 - .L_32)
.L_32:
        /*00c0*/ 	.word	0x00000040
        /*00c4*/ 	.word	0x00000001
        /*00c8*/ 	.word	0x00000001


	//----- nvinfo : EIATTR_CBANK_PARAM_SIZE
	.align		4
.L_33:
        /*00cc*/ 	.byte	0x03, 0x19
        /*00ce*/ 	.short	0x0038


	//----- nvinfo : EIATTR_PARAM_CBANK
	.align		4
        /*00d0*/ 	.byte	0x04, 0x0a
        /*00d2*/ 	.short	(.L_35 - .L_34)
	.align		4
.L_34:
        /*00d4*/ 	.word	index@(.nv.constant0.triton_per_fused_mul_sub_sum_2)
        /*00d8*/ 	.short	0x0210
        /*00da*/ 	.short	0x0038


	//----- nvinfo : EIATTR_SW_WAR
	.align		4
.L_35:
        /*00dc*/ 	.byte	0x04, 0x36
        /*00de*/ 	.short	(.L_37 - .L_36)
.L_36:
        /*00e0*/ 	.word	0x00000008
.L_37:


//--------------------- .nv.callgraph             --------------------------
	.section	.nv.callgraph,"",@"SHT_CUDA_CALLGRAPH"
	.align	4
	.sectionentsize	8
	.align		4
        /*0000*/ 	.word	0x00000000
	.align		4
        /*0004*/ 	.word	0xffffffff
	.align		4
        /*0008*/ 	.word	0x00000000
	.align		4
        /*000c*/ 	.word	0xfffffffe
	.align		4
        /*0010*/ 	.word	0x00000000
	.align		4
        /*0014*/ 	.word	0xfffffffd
	.align		4
        /*0018*/ 	.word	0x00000000
	.align		4
        /*001c*/ 	.word	0xfffffffc


//--------------------- .text.triton_per_fused_mul_sub_sum_2 --------------------------
	.section	.text.triton_per_fused_mul_sub_sum_2,"ax",@progbits
	.sectionflags	@"SHF_BARRIERS=1"
	.align	128
        .global         triton_per_fused_mul_sub_sum_2
        .type           triton_per_fused_mul_sub_sum_2,@function
        .size           triton_per_fused_mul_sub_sum_2,(.L_x_1 - triton_per_fused_mul_sub_sum_2)
        .other          triton_per_fused_mul_sub_sum_2,@"STO_CUDA_ENTRY STV_DEFAULT"
triton_per_fused_mul_sub_sum_2:
.text.triton_per_fused_mul_sub_sum_2:
[----:B------:R-:W0:Y:S01]  /*0000*/  LDC R1, c[0x0][0x28] ;  /* 0x00000a00ff017b82 */ /* 0x000e220000000800 */
[----:B------:R-:W1:Y:S07]  /*0010*/  S2R R8, SR_CTAID.X ;  /* 0x0000000000087919 */ /* 0x000e6e0000002500 */
[----:B------:R-:W2:Y:S01]  /*0020*/  LDC.64 R2, c[0x0][0x210] ;  /* 0x00008400ff027b82 */ /* 0x000ea20000000a00 */
[----:B------:R-:W-:Y:S01]  /*0030*/  IMAD.MOV.U32 R12, RZ, RZ, RZ ;  /* 0x000000ffff0c7224 */ /* 0x000fe200078e00ff */
[----:B------:R-:W-:Y:S01]  /*0040*/  ULDC.64 UR6, c[0x0][0x208] ;  /* 0x0000820000067ab9 */ /* 0x000fe20000000a00 */
[----:B------:R-:W3:Y:S01]  /*0050*/  S2R R7, SR_TID.X ;  /* 0x0000000000077919 */ /* 0x000ee20000002100 */
[----:B------:R-:W-:-:S04]  /*0060*/  IMAD.MOV.U32 R17, RZ, RZ, RZ ;  /* 0x000000ffff117224 */ /* 0x000fc800078e00ff */
[----:B------:R-:W4:Y:S01]  /*0070*/  S2UR UR5, SR_CgaCtaId ;  /* 0x00000000000579c3 */ /* 0x000f220000008800 */
[----:B------:R-:W-:-:S07]  /*0080*/  UMOV UR4, 0x400 ;  /* 0x0000040000047882 */ /* 0x000fce0000000000 */
[----:B------:R-:W5:Y:S01]  /*0090*/  LDC.64 R20, c[0x0][0x220] ;  /* 0x00008800ff147b82 */ /* 0x000f620000000a00 */
[----:B-1----:R-:W-:Y:S01]  /*00a0*/  SHF.R.S32.HI R9, RZ, 0x1c, R8 ;  /* 0x0000001cff097819 */ /* 0x002fe20000011408 */
[----:B------:R-:W-:-:S03]  /*00b0*/  IMAD.SHL.U32 R8, R8, 0x8, RZ ;  /* 0x0000000808087824 */ /* 0x000fc600078e00ff */
[----:B------:R-:W-:Y:S02]  /*00c0*/  SGXT R9, R9, 0x1 ;  /* 0x000000010909781a */ /* 0x000fe40000000200 */
[----:B---3--:R-:W-:Y:S02]  /*00d0*/  LOP3.LUT R0, R8, 0x7, R7, 0xf8, !PT ;  /* 0x0000000708007812 */ /* 0x008fe400078ef807 */
[----:B------:R-:W-:Y:S02]  /*00e0*/  SHF.R.U32.HI R11, RZ, 0x3, R7 ;  /* 0x00000003ff0b7819 */ /* 0x000fe40000011607 */
[CC--:B------:R-:W-:Y:S02]  /*00f0*/  LEA.HI R4, R9.reuse, R0.reuse, RZ, 0x2 ;  /* 0x0000000009047211 */ /* 0x0c0fe400078f10ff */
[----:B------:R-:W-:Y:S02]  /*0100*/  LEA.HI R6, R9, R0, RZ, 0x7 ;  /* 0x0000000009067211 */ /* 0x000fe400078f38ff */
[----:B------:R-:W-:-:S02]  /*0110*/  SHF.R.S32.HI R5, RZ, 0x2, R4 ;  /* 0x00000002ff057819 */ /* 0x000fc40000011404 */
[----:B------:R-:W-:Y:S01]  /*0120*/  SHF.R.S32.HI R4, RZ, 0x1f, R4 ;  /* 0x0000001fff047819 */ /* 0x000fe20000011404 */
[----:B------:R-:W-:Y:S01]  /*0130*/  IMAD.SHL.U32 R6, R6, 0x4, RZ ;  /* 0x0000000406067824 */ /* 0x000fe200078e00ff */
[----:B------:R-:W-:Y:S02]  /*0140*/  ISETP.GE.AND P0, PT, R0, 0x200, PT ;  /* 0x000002000000780c */ /* 0x000fe40003f06270 */
[----:B------:R-:W-:Y:S02]  /*0150*/  LEA.HI R4, R4, R5, RZ, 0x5 ;  /* 0x0000000504047211 */ /* 0x000fe400078f28ff */
[----:B------:R-:W-:Y:S02]  /*0160*/  LOP3.LUT R10, R6, 0xfffffe00, RZ, 0xc0, !PT ;  /* 0xfffffe00060a7812 */ /* 0x000fe400078ec0ff */
[----:B------:R-:W-:Y:S02]  /*0170*/  LOP3.LUT R4, R4, 0xffffffe0, RZ, 0xc0, !PT ;  /* 0xffffffe004047812 */ /* 0x000fe400078ec0ff */
[----:B------:R-:W-:-:S02]  /*0180*/  SGXT.U32 R6, R11, 0x3 ;  /* 0x000000030b06781a */ /* 0x000fc40000000000 */
[----:B------:R-:W-:-:S05]  /*0190*/  IADD3 R5, R10, R5, -R4 ;  /* 0x000000050a057210 */ /* 0x000fca0007ffe804 */
[----:B------:R-:W-:-:S04]  /*01a0*/  IMAD R5, R6, 0x20, R5 ;  /* 0x0000002006057824 */ /* 0x000fc800078e0205 */
[C---:B------:R-:W-:Y:S02]  /*01b0*/  VIADD R13, R5.reuse, 0x100 ;  /* 0x00000100050d7836 */ /* 0x040fe40000000000 */
[----:B--2---:R-:W-:Y:S01]  /*01c0*/  IMAD.WIDE R10, R5, 0x4, R2 ;  /* 0x00000004050a7825 */ /* 0x004fe200078e0202 */
[----:B----4-:R-:W-:-:S03]  /*01d0*/  UPRMT UR4, UR5, 0x654, UR4 ;  /* 0x0000065405047896 */ /* 0x010fc60008000004 */
[----:B------:R-:W-:Y:S01]  /*01e0*/  IMAD.SHL.U32 R14, R7, 0x10, RZ ;  /* 0x00000010070e7824 */ /* 0x000fe200078e00ff */
[----:B------:R-:W2:Y:S01]  /*01f0*/  @!P0 LDG.E.EL R12, desc[UR6][R10.64] ;  /* 0x000000060a0c8981 */ /* 0x000ea2000c2e1900 */
[----:B------:R-:W-:Y:S01]  /*0200*/  IMAD.WIDE R2, R13, 0x4, R2 ;  /* 0x000000040d027825 */ /* 0x000fe200078e0202 */
[----:B------:R-:W-:Y:S01]  /*0210*/  LOP3.LUT R8, R8, R6, RZ, 0xfc, !PT ;  /* 0x0000000608087212 */ /* 0x000fe200078efcff */
[----:B------:R-:W1:Y:S03]  /*0220*/  LDC.64 R4, c[0x0][0x218] ;  /* 0x00008600ff047b82 */ /* 0x000e660000000a00 */
[----:B------:R3:W4:Y:S01]  /*0230*/  @!P0 LDG.E.EL R17, desc[UR6][R2.64] ;  /* 0x0000000602118981 */ /* 0x000722000c2e1900 */
[----:B------:R-:W-:Y:S02]  /*0240*/  LOP3.LUT R15, R14, 0x70, RZ, 0xc0, !PT ;  /* 0x000000700e0f7812 */ /* 0x000fe400078ec0ff */
[----:B------:R-:W-:-:S02]  /*0250*/  SHF.R.S32.HI R13, RZ, 0x1f, R8 ;  /* 0x0000001fff0d7819 */ /* 0x000fc40000011408 */
[C---:B---3--:R-:W-:Y:S02]  /*0260*/  LOP3.LUT R2, R15.reuse, R6, RZ, 0xfc, !PT ;  /* 0x000000060f027212 */ /* 0x048fe400078efcff */
[----:B------:R-:W-:Y:S02]  /*0270*/  LEA.HI R3, R15, UR4, RZ, 0x1f ;  /* 0x000000040f037c11 */ /* 0x000fe4000f8ff8ff */
[----:B------:R-:W-:-:S03]  /*0280*/  LEA.HI R14, R13, R8, RZ, 0x7 ;  /* 0x000000080d0e7211 */ /* 0x000fc600078f38ff */
[----:B------:R-:W-:Y:S02]  /*0290*/  IMAD R22, R2, 0x4, R3 ;  /* 0x0000000402167824 */ /* 0x000fe400078e0203 */
[----:B------:R-:W-:Y:S01]  /*02a0*/  IMAD.SHL.U32 R16, R7, 0x2, RZ ;  /* 0x0000000207107824 */ /* 0x000fe200078e00ff */
[----:B------:R-:W-:Y:S02]  /*02b0*/  SHF.R.S32.HI R15, RZ, 0x7, R14 ;  /* 0x00000007ff0f7819 */ /* 0x000fe4000001140e */
[----:B------:R-:W-:Y:S02]  /*02c0*/  ISETP.GE.AND P1, PT, R8, 0x200, PT ;  /* 0x000002000800780c */ /* 0x000fe40003f26270 */
[----:B------:R-:W-:Y:S02]  /*02d0*/  LOP3.LUT R16, R16, 0xe, RZ, 0xc0, !PT ;  /* 0x0000000e10107812 */ /* 0x000fe400078ec0ff */
[----:B------:R-:W-:-:S03]  /*02e0*/  CS2R R2, SRZ ;  /* 0x0000000000027805 */ /* 0x000fc6000001ff00 */
[----:B------:R-:W-:-:S04]  /*02f0*/  IMAD R11, R15, 0x10, R16 ;  /* 0x000000100f0b7824 */ /* 0x000fc800078e0210 */
[----:B-1----:R-:W-:Y:S01]  /*0300*/  IMAD.WIDE R18, R11, 0x4, R4 ;  /* 0x000000040b127825 */ /* 0x002fe200078e0204 */
[----:B------:R-:W-:-:S03]  /*0310*/  CS2R R4, SRZ ;  /* 0x0000000000047805 */ /* 0x000fc6000001ff00 */
[----:B-----5:R-:W-:Y:S02]  /*0320*/  IMAD.WIDE R20, R11, 0x4, R20 ;  /* 0x000000040b147825 */ /* 0x020fe400078e0214 */
[----:B------:R-:W1:Y:S01]  /*0330*/  LDC.64 R10, c[0x0][0x228] ;  /* 0x00008a00ff0a7b82 */ /* 0x000e620000000a00 */
[----:B------:R-:W-:-:S04]  /*0340*/  LEA.HI R9, R9, R8, RZ, 0x2 ;  /* 0x0000000809097211 */ /* 0x000fc800078f10ff */
[----:B------:R-:W-:-:S05]  /*0350*/  LOP3.LUT R9, R9, 0xffffffc, RZ, 0xc0, !PT ;  /* 0x0ffffffc09097812 */ /* 0x000fca00078ec0ff */
[----:B------:R-:W-:-:S04]  /*0360*/  IMAD.IADD R9, R8, 0x1, -R9 ;  /* 0x0000000108097824 */ /* 0x000fc800078e0a09 */
[----:B------:R-:W-:Y:S01]  /*0370*/  IMAD R16, R9, 0x10, R16 ;  /* 0x0000001009107824 */ /* 0x000fe200078e0210 */
[----:B------:R-:W-:-:S03]  /*0380*/  LOP3.LUT R9, R14, 0xffffff80, RZ, 0xc0, !PT ;  /* 0xffffff800e097812 */ /* 0x000fc600078ec0ff */
[----:B------:R-:W-:Y:S02]  /*0390*/  IMAD R15, R15, 0x40, R16 ;  /* 0x000000400f0f7824 */ /* 0x000fe400078e0210 */
[----:B------:R-:W-:Y:S02]  /*03a0*/  IMAD.IADD R9, R8, 0x1, -R9 ;  /* 0x0000000108097824 */ /* 0x000fe400078e0a09 */
[----:B-1----:R-:W-:Y:S01]  /*03b0*/  IMAD.WIDE R14, R15, 0x4, R10 ;  /* 0x000000040f0e7825 */ /* 0x002fe200078e020a */
[----:B------:R-:W-:Y:S02]  /*03c0*/  CS2R R10, SRZ ;  /* 0x00000000000a7805 */ /* 0x000fe4000001ff00 */
[----:B--2---:R-:W-:Y:S02]  /*03d0*/  SEL R13, R12, RZ, !P0 ;  /* 0x000000ff0c0d7207 */ /* 0x004fe40004000000 */
[----:B----4-:R-:W-:-:S03]  /*03e0*/  SEL R17, R17, RZ, !P0 ;  /* 0x000000ff11117207 */ /* 0x010fc60004000000 */
[----:B------:R1:W-:Y:S04]  /*03f0*/  STS [R22], R13 ;  /* 0x0000000d16007388 */ /* 0x0003e80000000800 */
[----:B------:R2:W-:Y:S01]  /*0400*/  STS [R22+0x20], R17 ;  /* 0x0000201116007388 */ /* 0x0005e20000000800 */
[----:B------:R-:W-:Y:S08]  /*0410*/  BAR.SYNC.DEFER_BLOCKING 0x0 ;  /* 0x0000000000007b1d */ /* 0x000ff00000010000 */
[----:B-1----:R-:W1:Y:S01]  /*0420*/  LDC.64 R12, c[0x0][0x230] ;  /* 0x00008c00ff0c7b82 */ /* 0x002e620000000a00 */
[----:B------:R-:W3:Y:S04]  /*0430*/  @!P1 LDG.E.EL.64 R2, desc[UR6][R18.64] ;  /* 0x0000000612029981 */ /* 0x000ee8000c2e1b00 */
[----:B------:R-:W4:Y:S01]  /*0440*/  @!P1 LDG.E.EL.64 R4, desc[UR6][R20.64] ;  /* 0x0000000614049981 */ /* 0x000f22000c2e1b00 */
[----:B-1----:R-:W-:-:S03]  /*0450*/  IMAD.WIDE R12, R9, 0x4, R12 ;  /* 0x00000004090c7825 */ /* 0x002fc600078e020c */
[----:B------:R1:W5:Y:S01]  /*0460*/  @!P1 LDG.E.EL.64 R10, desc[UR6][R14.64] ;  /* 0x000000060e0a9981 */ /* 0x000362000c2e1b00 */
[----:B------:R-:W-:-:S06]  /*0470*/  IMAD.MOV.U32 R9, RZ, RZ, RZ ;  /* 0x000000ffff097224 */ /* 0x000fcc00078e00ff */
[----:B------:R1:W5:Y:S01]  /*0480*/  @!P1 LDG.E.EL R9, desc[UR6][R12.64] ;  /* 0x000000060c099981 */ /* 0x000362000c2e1900 */
[C---:B------:R-:W-:Y:S01]  /*0490*/  IMAD.SHL.U32 R16, R7.reuse, 0x8, RZ ;  /* 0x0000000807107824 */ /* 0x040fe200078e00ff */
[----:B------:R-:W-:-:S04]  /*04a0*/  LOP3.LUT R8, R7, 0x38, RZ, 0xc0, !PT ;  /* 0x0000003807087812 */ /* 0x000fc800078ec0ff */
[----:B--2---:R-:W-:-:S04]  /*04b0*/  LOP3.LUT R17, R16, 0x1f8, RZ, 0xc0, !PT ;  /* 0x000001f810117812 */ /* 0x004fc800078ec0ff */
[----:B------:R-:W-:-:S06]  /*04c0*/  IADD3 R17, R17, UR4, R8 ;  /* 0x0000000411117c10 */ /* 0x000fcc000fffe008 */
[----:B------:R-:W2:Y:S01]  /*04d0*/  LDS.64 R16, [R17] ;  /* 0x0000000011107984 */ /* 0x000ea20000000a00 */
[----:B------:R-:W-:Y:S02]  /*04e0*/  ISETP.EQ.AND P0, PT, R8, RZ, !P0 ;  /* 0x000000ff0800720c */ /* 0x000fe40004702270 */
[----:B------:R-:W-:-:S04]  /*04f0*/  LOP3.LUT R7, R7, 0x7, RZ, 0xc0, !PT ;  /* 0x0000000707077812 */ /* 0x000fc800078ec0ff */
[----:B------:R-:W-:Y:S01]  /*0500*/  LEA R7, R7, UR4, 0x2 ;  /* 0x0000000407077c11 */ /* 0x000fe2000f8e10ff */
[----:B------:R-:W-:Y:S01]  /*0510*/  BAR.SYNC.DEFER_BLOCKING 0x0 ;  /* 0x0000000000007b1d */ /* 0x000fe20000010000 */
[----:B---3--:R-:W-:-:S05]  /*0520*/  SEL R18, R3, RZ, !P1 ;  /* 0x000000ff03127207 */ /* 0x008fca0004800000 */
[----:B--2---:R-:W-:-:S04]  /*0530*/  FADD R3, R17, -R18 ;  /* 0x8000001211037221 */ /* 0x004fc80000000000 */
[----:B------:R-:W-:-:S05]  /*0540*/  FMUL R3, R3, 1.4426950216293334961 ;  /* 0x3fb8aa3b03037820 */ /* 0x000fca0000400000 */
[----:B------:R-:W-:Y:S02]  /*0550*/  FSETP.GEU.AND P6, PT, R3, -126, PT ;  /* 0xc2fc00000300780b */ /* 0x000fe40003fce000 */
[----:B-1----:R-:W-:-:S05]  /*0560*/  SEL R15, R2, RZ, !P1 ;  /* 0x000000ff020f7207 */ /* 0x002fca0004800000 */
[----:B------:R-:W-:Y:S01]  /*0570*/  FADD R16, R16, -R15 ;  /* 0x8000000f10107221 */ /* 0x000fe20000000000 */
[----:B----4-:R-:W-:-:S05]  /*0580*/  SEL R5, R5, RZ, !P1 ;  /* 0x000000ff05057207 */ /* 0x010fca0004800000 */
[----:B------:R-:W-:Y:S01]  /*0590*/  @!P6 FMUL R3, R3, 0.5 ;  /* 0x3f0000000303e820 */ /* 0x000fe20000400000 */
[----:B------:R-:W-:-:S03]  /*05a0*/  FMUL R16, R16, 1.4426950216293334961 ;  /* 0x3fb8aa3b10107820 */ /* 0x000fc60000400000 */
[----:B0-----:R-:W0:Y:S01]  /*05b0*/  MUFU.EX2 R12, R3 ;  /* 0x00000003000c7308 */ /* 0x001e220000000800 */
[C---:B------:R-:W-:Y:S02]  /*05c0*/  FSETP.GT.AND P5, PT, |R5|.reuse, 8.50705917302346158658e+37, PT ;  /* 0x7e8000000500780b */ /* 0x040fe40003fa4200 */
[----:B------:R-:W-:Y:S02]  /*05d0*/  FSETP.GEU.AND P4, PT, R16, -126, PT ;  /* 0xc2fc00001000780b */ /* 0x000fe40003f8e000 */
[----:B------:R-:W-:Y:S02]  /*05e0*/  SEL R4, R4, RZ, !P1 ;  /* 0x000000ff04047207 */ /* 0x000fe40004800000 */
[----:B------:R-:W-:Y:S02]  /*05f0*/  FSETP.GEU.AND P3, PT, |R5|, 1.175494350822287508e-38, PT ;  /* 0x008000000500780b */ /* 0x000fe40003f6e200 */
[----:B------:R-:W-:Y:S01]  /*0600*/  FSETP.GT.AND P2, PT, |R4|, 8.50705917302346158658e+37, PT ;  /* 0x7e8000000400780b */ /* 0x000fe20003f44200 */
[----:B0-----:R-:W-:Y:S01]  /*0610*/  @!P6 FMUL R12, R12, R12 ;  /* 0x0000000c0c0ce220 */ /* 0x001fe20000400000 */
[----:B------:R-:W-:-:S05]  /*0620*/  FSETP.GEU.AND P6, PT, |R4|, 1.175494350822287508e-38, PT ;  /* 0x008000000400780b */ /* 0x000fca0003fce200 */
[----:B------:R-:W-:Y:S01]  /*0630*/  @!P4 FMUL R16, R16, 0.5 ;  /* 0x3f0000001010c820 */ /* 0x000fe20000400000 */
[----:B------:R-:W-:-:S03]  /*0640*/  @P5 FMUL R5, R5, 0.25 ;  /* 0x3e80000005055820 */ /* 0x000fc60000400000 */
[----:B------:R-:W0:Y:S01]  /*0650*/  MUFU.EX2 R2, R16 ;  /* 0x0000001000027308 */ /* 0x000e220000000800 */
[----:B------:R-:W-:Y:S01]  /*0660*/  @!P3 FMUL R5, R5, 16777216 ;  /* 0x4b8000000505b820 */ /* 0x000fe20000400000 */
[----:B------:R-:W-:-:S06]  /*0670*/  @P2 FMUL R4, R4, 0.25 ;  /* 0x3e80000004042820 */ /* 0x000fcc0000400000 */
[----:B------:R-:W1:Y:S01]  /*0680*/  MUFU.RCP R5, R5 ;  /* 0x0000000500057308 */ /* 0x000e620000001000 */
[----:B------:R-:W-:Y:S01]  /*0690*/  @!P6 FMUL R4, R4, 16777216 ;  /* 0x4b8000000404e820 */ /* 0x000fe20000400000 */
[----:B------:R-:W-:-:S06]  /*06a0*/  @P5 FMUL R12, R12, 0.25 ;  /* 0x3e8000000c0c5820 */ /* 0x000fcc0000400000 */
[----:B------:R-:W2:Y:S01]  /*06b0*/  MUFU.RCP R3, R4 ;  /* 0x0000000400037308 */ /* 0x000ea20000001000 */
[----:B0-----:R-:W-:Y:S01]  /*06c0*/  @!P4 FMUL R2, R2, R2 ;  /* 0x000000020202c220 */ /* 0x001fe20000400000 */
[----:B-----5:R-:W-:Y:S01]  /*06d0*/  SEL R14, R11, RZ, !P1 ;  /* 0x000000ff0b0e7207 */ /* 0x020fe20004800000 */
[----:B------:R-:W-:Y:S02]  /*06e0*/  @!P3 FMUL R12, R12, 16777216 ;  /* 0x4b8000000c0cb820 */ /* 0x000fe40000400000 */
[----:B------:R-:W-:Y:S01]  /*06f0*/  @P2 FMUL R2, R2, 0.25 ;  /* 0x3e80000002022820 */ /* 0x000fe20000400000 */
[----:B------:R-:W-:Y:S01]  /*0700*/  SEL R10, R10, RZ, !P1 ;  /* 0x000000ff0a0a7207 */ /* 0x000fe20004800000 */
[----:B-1----:R-:W-:Y:S01]  /*0710*/  FMUL R12, R5, R12 ;  /* 0x0000000c050c7220 */ /* 0x002fe20000400000 */
[--C-:B------:R-:W-:Y:S01]  /*0720*/  FADD R5, R14, -R9.reuse ;  /* 0x800000090e057221 */ /* 0x100fe20000000000 */
[----:B------:R-:W-:Y:S02]  /*0730*/  @!P6 FMUL R2, R2, 16777216 ;  /* 0x4b8000000202e820 */ /* 0x000fe40000400000 */
[----:B------:R-:W-:Y:S01]  /*0740*/  FADD R10, R10, -R9 ;  /* 0x800000090a0a7221 */ /* 0x000fe20000000000 */
[----:B------:R-:W-:Y:S01]  /*0750*/  FMUL R12, R12, R5 ;  /* 0x000000050c0c7220 */ /* 0x000fe20000400000 */
[----:B--2---:R-:W-:-:S04]  /*0760*/  FMUL R3, R3, R2 ;  /* 0x0000000203037220 */ /* 0x004fc80000400000 */
[----:B------:R-:W-:-:S05]  /*0770*/  FFMA R3, R3, R10, R12 ;  /* 0x0000000a03037223 */ /* 0x000fca000000000c */
[----:B------:R-:W-:-:S05]  /*0780*/  FSEL R3, R3, RZ, !P1 ;  /* 0x000000ff03037208 */ /* 0x000fca0004800000 */
[----:B------:R-:W0:Y:S02]  /*0790*/  SHFL.BFLY PT, R2, R3, 0x4, 0x1f ;  /* 0x0c801f0003027f89 */ /* 0x000e2400000e0000 */
[----:B0-----:R-:W-:-:S05]  /*07a0*/  FADD R2, R3, R2 ;  /* 0x0000000203027221 */ /* 0x001fca0000000000 */
[----:B------:R-:W0:Y:S02]  /*07b0*/  SHFL.BFLY PT, R5, R2, 0x2, 0x1f ;  /* 0x0c401f0002057f89 */ /* 0x000e2400000e0000 */
[----:B0-----:R-:W-:-:S05]  /*07c0*/  FADD R5, R2, R5 ;  /* 0x0000000502057221 */ /* 0x001fca0000000000 */
[----:B------:R-:W0:Y:S01]  /*07d0*/  SHFL.BFLY PT, R4, R5, 0x1, 0x1f ;  /* 0x0c201f0005047f89 */ /* 0x000e2200000e0000 */
[----:B------:R-:W-:Y:S01]  /*07e0*/  LEA R9, R6, UR4, 0x2 ;  /* 0x0000000406097c11 */ /* 0x000fe2000f8e10ff */
[----:B0-----:R-:W-:-:S05]  /*07f0*/  FADD R4, R5, R4 ;  /* 0x0000000405047221 */ /* 0x001fca0000000000 */
[----:B------:R0:W-:Y:S01]  /*0800*/  STS [R9], R4 ;  /* 0x0000000409007388 */ /* 0x0001e20000000800 */
[----:B------:R-:W-:Y:S06]  /*0810*/  BAR.SYNC.DEFER_BLOCKING 0x0 ;  /* 0x0000000000007b1d */ /* 0x000fec0000010000 */
[----:B0-----:R-:W-:Y:S05]  /*0820*/  @!P0 EXIT ;  /* 0x000000000000894d */ /* 0x001fea0003800000 */
[----:B------:R-:W0:Y:S01]  /*0830*/  LDS R7, [R7] ;  /* 0x0000000007077984 */ /* 0x000e220000000800 */
[----:B------:R-:W1:Y:S02]  /*0840*/  LDC.64 R2, c[0x0][0x238] ;  /* 0x00008e00ff027b82 */ /* 0x000e640000000a00 */
[----:B-1----:R-:W-:-:S05]  /*0850*/  IMAD.WIDE R2, R0, 0x4, R2 ;  /* 0x0000000400027825 */ /* 0x002fca00078e0202 */
[----:B0-----:R-:W-:Y:S01]  /*0860*/  STG.E desc[UR6][R2.64], R7 ;  /* 0x0000000702007986 */ /* 0x001fe2000c101906 */
[----:B------:R-:W-:Y:S05]  /*0870*/  EXIT ;  /* 0x000000000000794d */ /* 0x000fea0003800000 */
.L_x_0:
[----:B------:R-:W-:-:S00]  /*0880*/  BRA `(.L_x_0) ;  /* 0xfffffffc00fc7947 */ /* 0x000fc0000383ffff */
[----:B------:R-:W-:-:S00]  /*0890*/  NOP ;  /* 0x0000000000007918 */ /* 0x000fc00000000000 */
        /* <DEDUP_REMOVED lines=14> */
.L_x_1:


//--------------------- .nv.shared.triton_per_fused_mul_sub_sum_2 --------------------------
	.section	.nv.shared.triton_per_fused_mul_sub_sum_2,"aw",@nobits
	.sectionflags	@""
	.align	16
	.zero		1024


//--------------------- .nv.constant0.triton_per_fused_mul_sub_sum_2 --------------------------
	.section	.nv.constant0.triton_per_fused_mul_sub_sum_2,"a",@progbits
	.sectionflags	@""
	.align	4
.nv.constant0.triton_per_fused_mul_sub_sum_2:
	.zero		584
